//
// Generated by NVIDIA NVVM Compiler
//
// Compiler Build ID: CL-36424714
// Cuda compilation tools, release 13.0, V13.0.88
// Based on NVVM 20.0.0
//

.version 9.0
.target sm_100
.address_size 64

	// .globl	_Z11cudaMaxPoolPdS_iiiiii
.extern .shared .align 16 .b8 shmem[];

.visible .entry _Z11cudaMaxPoolPdS_iiiiii(
	.param .u64 .ptr .align 1 _Z11cudaMaxPoolPdS_iiiiii_param_0,
	.param .u64 .ptr .align 1 _Z11cudaMaxPoolPdS_iiiiii_param_1,
	.param .u32 _Z11cudaMaxPoolPdS_iiiiii_param_2,
	.param .u32 _Z11cudaMaxPoolPdS_iiiiii_param_3,
	.param .u32 _Z11cudaMaxPoolPdS_iiiiii_param_4,
	.param .u32 _Z11cudaMaxPoolPdS_iiiiii_param_5,
	.param .u32 _Z11cudaMaxPoolPdS_iiiiii_param_6,
	.param .u32 _Z11cudaMaxPoolPdS_iiiiii_param_7
)
{
	.reg .pred 	%p<63>;
	.reg .b32 	%r<208>;
	.reg .b64 	%rd<29>;
	.reg .b64 	%fd<36>;

	ld.param.u64 	%rd3, [_Z11cudaMaxPoolPdS_iiiiii_param_1];
	ld.param.u32 	%r59, [_Z11cudaMaxPoolPdS_iiiiii_param_3];
	ld.param.u32 	%r60, [_Z11cudaMaxPoolPdS_iiiiii_param_4];
	ld.param.u32 	%r61, [_Z11cudaMaxPoolPdS_iiiiii_param_5];
	ld.param.u32 	%r62, [_Z11cudaMaxPoolPdS_iiiiii_param_6];
	ld.param.u32 	%r63, [_Z11cudaMaxPoolPdS_iiiiii_param_7];
	cvta.to.global.u64 	%rd1, %rd3;
	mov.u32 	%r1, %ntid.x;
	mov.u32 	%r64, %ntid.y;
	add.s32 	%r65, %r1, %r61;
	add.s32 	%r2, %r65, -1;
	add.s32 	%r66, %r64, %r62;
	add.s32 	%r3, %r66, -1;
	mov.u32 	%r67, %ctaid.x;
	mul.lo.s32 	%r4, %r1, %r67;
	mov.u32 	%r68, %ctaid.y;
	mul.lo.s32 	%r5, %r64, %r68;
	mov.u32 	%r6, %ctaid.z;
	mov.u32 	%r7, %tid.x;
	setp.ge.s32 	%p5, %r7, %r2;
	@%p5 bra 	$L__BB0_30;
	shr.u32 	%r69, %r61, 31;
	add.s32 	%r70, %r61, %r69;
	shr.s32 	%r71, %r70, 1;
	sub.s32 	%r8, %r4, %r71;
	mov.u32 	%r9, %tid.y;
	shr.u32 	%r72, %r62, 31;
	add.s32 	%r73, %r62, %r72;
	shr.s32 	%r74, %r73, 1;
	sub.s32 	%r10, %r5, %r74;
	mul.lo.s32 	%r11, %r59, %r6;
	add.s32 	%r12, %r9, %r1;
	max.s32 	%r75, %r3, %r12;
	setp.lt.s32 	%p6, %r12, %r3;
	selp.u32 	%r76, 1, 0, %p6;
	add.s32 	%r77, %r12, %r76;
	sub.s32 	%r78, %r75, %r77;
	div.u32 	%r79, %r78, %r1;
	add.s32 	%r13, %r79, %r76;
	add.s32 	%r80, %r10, %r9;
	setp.lt.s32 	%p7, %r80, 0;
	setp.ge.s32 	%p8, %r80, %r59;
	or.pred  	%p1, %p7, %p8;
	add.s32 	%r81, %r80, %r1;
	setp.lt.s32 	%p9, %r81, 0;
	setp.ge.s32 	%p10, %r81, %r59;
	or.pred  	%p2, %p9, %p10;
	add.s32 	%r82, %r81, %r11;
	mul.lo.s32 	%r14, %r82, %r60;
	add.s32 	%r15, %r12, %r1;
	add.s32 	%r83, %r81, %r1;
	setp.lt.s32 	%p11, %r83, 0;
	setp.ge.s32 	%p12, %r83, %r59;
	or.pred  	%p3, %p11, %p12;
	add.s32 	%r84, %r82, %r1;
	mul.lo.s32 	%r16, %r84, %r60;
	mov.u32 	%r202, %r7;
$L__BB0_2:
	setp.ge.s32 	%p13, %r9, %r3;
	add.s32 	%r18, %r8, %r202;
	@%p13 bra 	$L__BB0_29;
	and.b32  	%r85, %r13, 3;
	setp.eq.s32 	%p14, %r85, 3;
	setp.lt.s32 	%p15, %r18, 0;
	setp.ge.s32 	%p16, %r18, %r60;
	or.pred  	%p4, %p15, %p16;
	mov.u32 	%r203, %r9;
	@%p14 bra 	$L__BB0_15;
	or.pred  	%p17, %p4, %p1;
	@%p17 bra 	$L__BB0_6;
	add.s32 	%r86, %r10, %r9;
	add.s32 	%r87, %r86, %r11;
	mad.lo.s32 	%r88, %r87, %r60, %r18;
	mul.wide.s32 	%rd4, %r88, 8;
	add.s64 	%rd5, %rd1, %rd4;
	ld.global.f64 	%fd12, [%rd5];
	mad.lo.s32 	%r89, %r9, %r2, %r202;
	shl.b32 	%r90, %r89, 3;
	mov.u32 	%r91, shmem;
	add.s32 	%r92, %r91, %r90;
	st.shared.f64 	[%r92], %fd12;
	bra.uni 	$L__BB0_7;
$L__BB0_6:
	mad.lo.s32 	%r93, %r9, %r2, %r202;
	shl.b32 	%r94, %r93, 3;
	mov.u32 	%r95, shmem;
	add.s32 	%r96, %r95, %r94;
	mov.b64 	%rd6, 0;
	st.shared.u64 	[%r96], %rd6;
$L__BB0_7:
	setp.eq.s32 	%p18, %r85, 0;
	mov.u32 	%r203, %r12;
	@%p18 bra 	$L__BB0_15;
	or.pred  	%p19, %p4, %p2;
	@%p19 bra 	$L__BB0_10;
	add.s32 	%r98, %r14, %r18;
	mul.wide.s32 	%rd7, %r98, 8;
	add.s64 	%rd8, %rd1, %rd7;
	ld.global.f64 	%fd13, [%rd8];
	mad.lo.s32 	%r99, %r12, %r2, %r202;
	shl.b32 	%r100, %r99, 3;
	mov.u32 	%r101, shmem;
	add.s32 	%r102, %r101, %r100;
	st.shared.f64 	[%r102], %fd13;
	bra.uni 	$L__BB0_11;
$L__BB0_10:
	mad.lo.s32 	%r103, %r12, %r2, %r202;
	shl.b32 	%r104, %r103, 3;
	mov.u32 	%r105, shmem;
	add.s32 	%r106, %r105, %r104;
	mov.b64 	%rd9, 0;
	st.shared.u64 	[%r106], %rd9;
$L__BB0_11:
	setp.eq.s32 	%p20, %r85, 1;
	mov.u32 	%r203, %r15;
	@%p20 bra 	$L__BB0_15;
	add.s32 	%r203, %r15, %r1;
	or.pred  	%p21, %p4, %p3;
	@%p21 bra 	$L__BB0_14;
	add.s32 	%r108, %r16, %r18;
	mul.wide.s32 	%rd10, %r108, 8;
	add.s64 	%rd11, %rd1, %rd10;
	ld.global.f64 	%fd14, [%rd11];
	mad.lo.s32 	%r109, %r15, %r2, %r202;
	shl.b32 	%r110, %r109, 3;
	mov.u32 	%r111, shmem;
	add.s32 	%r112, %r111, %r110;
	st.shared.f64 	[%r112], %fd14;
	bra.uni 	$L__BB0_15;
$L__BB0_14:
	mad.lo.s32 	%r113, %r15, %r2, %r202;
	shl.b32 	%r114, %r113, 3;
	mov.u32 	%r115, shmem;
	add.s32 	%r116, %r115, %r114;
	mov.b64 	%rd12, 0;
	st.shared.u64 	[%r116], %rd12;
$L__BB0_15:
	setp.lt.u32 	%p22, %r13, 3;
	@%p22 bra 	$L__BB0_29;
$L__BB0_16:
	add.s32 	%r23, %r10, %r203;
	mad.lo.s32 	%r24, %r203, %r2, %r202;
	setp.lt.s32 	%p23, %r23, 0;
	setp.ge.s32 	%p24, %r23, %r59;
	or.pred  	%p25, %p23, %p24;
	or.pred  	%p26, %p4, %p25;
	not.pred 	%p27, %p26;
	@%p27 bra 	$L__BB0_18;
	shl.b32 	%r122, %r24, 3;
	mov.u32 	%r123, shmem;
	add.s32 	%r124, %r123, %r122;
	mov.b64 	%rd15, 0;
	st.shared.u64 	[%r124], %rd15;
	bra.uni 	$L__BB0_19;
$L__BB0_18:
	add.s32 	%r117, %r23, %r11;
	mad.lo.s32 	%r118, %r117, %r60, %r18;
	mul.wide.s32 	%rd13, %r118, 8;
	add.s64 	%rd14, %rd1, %rd13;
	ld.global.f64 	%fd15, [%rd14];
	shl.b32 	%r119, %r24, 3;
	mov.u32 	%r120, shmem;
	add.s32 	%r121, %r120, %r119;
	st.shared.f64 	[%r121], %fd15;
$L__BB0_19:
	add.s32 	%r25, %r203, %r1;
	add.s32 	%r26, %r23, %r1;
	mad.lo.s32 	%r27, %r25, %r2, %r202;
	setp.lt.s32 	%p28, %r26, 0;
	setp.ge.s32 	%p29, %r26, %r59;
	or.pred  	%p30, %p28, %p29;
	or.pred  	%p31, %p4, %p30;
	@%p31 bra 	$L__BB0_21;
	add.s32 	%r125, %r26, %r11;
	mad.lo.s32 	%r126, %r125, %r60, %r18;
	mul.wide.s32 	%rd16, %r126, 8;
	add.s64 	%rd17, %rd1, %rd16;
	ld.global.f64 	%fd16, [%rd17];
	shl.b32 	%r127, %r27, 3;
	mov.u32 	%r128, shmem;
	add.s32 	%r129, %r128, %r127;
	st.shared.f64 	[%r129], %fd16;
	bra.uni 	$L__BB0_22;
$L__BB0_21:
	shl.b32 	%r130, %r27, 3;
	mov.u32 	%r131, shmem;
	add.s32 	%r132, %r131, %r130;
	mov.b64 	%rd18, 0;
	st.shared.u64 	[%r132], %rd18;
$L__BB0_22:
	add.s32 	%r28, %r25, %r1;
	add.s32 	%r29, %r26, %r1;
	mad.lo.s32 	%r30, %r28, %r2, %r202;
	setp.lt.s32 	%p32, %r29, 0;
	setp.ge.s32 	%p33, %r29, %r59;
	or.pred  	%p34, %p32, %p33;
	or.pred  	%p35, %p4, %p34;
	@%p35 bra 	$L__BB0_24;
	add.s32 	%r133, %r29, %r11;
	mad.lo.s32 	%r134, %r133, %r60, %r18;
	mul.wide.s32 	%rd19, %r134, 8;
	add.s64 	%rd20, %rd1, %rd19;
	ld.global.f64 	%fd17, [%rd20];
	shl.b32 	%r135, %r30, 3;
	mov.u32 	%r136, shmem;
	add.s32 	%r137, %r136, %r135;
	st.shared.f64 	[%r137], %fd17;
	bra.uni 	$L__BB0_25;
$L__BB0_24:
	shl.b32 	%r138, %r30, 3;
	mov.u32 	%r139, shmem;
	add.s32 	%r140, %r139, %r138;
	mov.b64 	%rd21, 0;
	st.shared.u64 	[%r140], %rd21;
$L__BB0_25:
	add.s32 	%r31, %r28, %r1;
	add.s32 	%r32, %r29, %r1;
	mad.lo.s32 	%r33, %r31, %r2, %r202;
	setp.lt.s32 	%p36, %r32, 0;
	setp.ge.s32 	%p37, %r32, %r59;
	or.pred  	%p38, %p36, %p37;
	or.pred  	%p39, %p4, %p38;
	@%p39 bra 	$L__BB0_27;
	add.s32 	%r141, %r32, %r11;
	mad.lo.s32 	%r142, %r141, %r60, %r18;
	mul.wide.s32 	%rd22, %r142, 8;
	add.s64 	%rd23, %rd1, %rd22;
	ld.global.f64 	%fd18, [%rd23];
	shl.b32 	%r143, %r33, 3;
	mov.u32 	%r144, shmem;
	add.s32 	%r145, %r144, %r143;
	st.shared.f64 	[%r145], %fd18;
	bra.uni 	$L__BB0_28;
$L__BB0_27:
	shl.b32 	%r146, %r33, 3;
	mov.u32 	%r147, shmem;
	add.s32 	%r148, %r147, %r146;
	mov.b64 	%rd24, 0;
	st.shared.u64 	[%r148], %rd24;
$L__BB0_28:
	add.s32 	%r203, %r31, %r1;
	setp.lt.s32 	%p40, %r203, %r3;
	@%p40 bra 	$L__BB0_16;
$L__BB0_29:
	add.s32 	%r202, %r202, %r1;
	setp.lt.s32 	%p41, %r202, %r2;
	@%p41 bra 	$L__BB0_2;
$L__BB0_30:
	bar.sync 	0;
	add.s32 	%r36, %r4, %r7;
	mov.u32 	%r149, %tid.y;
	add.s32 	%r38, %r5, %r149;
	setp.lt.s32 	%p42, %r36, 0;
	setp.ge.s32 	%p43, %r36, %r60;
	setp.ge.s32 	%p44, %r38, %r59;
	or.pred  	%p45, %p43, %p44;
	or.pred  	%p46, %p45, %p42;
	@%p46 bra 	$L__BB0_42;
	shr.u32 	%r150, %r62, 31;
	add.s32 	%r151, %r62, %r150;
	shr.s32 	%r39, %r151, 1;
	add.s32 	%r40, %r39, %r149;
	shr.u32 	%r152, %r61, 31;
	add.s32 	%r153, %r61, %r152;
	shr.s32 	%r41, %r153, 1;
	add.s32 	%r42, %r41, %r7;
	mad.lo.s32 	%r154, %r40, %r2, %r42;
	shl.b32 	%r155, %r154, 3;
	mov.u32 	%r156, shmem;
	add.s32 	%r157, %r156, %r155;
	ld.shared.f64 	%fd34, [%r157];
	neg.s32 	%r205, %r41;
	setp.gt.s32 	%p47, %r205, %r41;
	@%p47 bra 	$L__BB0_41;
	neg.s32 	%r44, %r39;
	setp.gt.s32 	%p48, %r44, %r39;
	@%p48 bra 	$L__BB0_41;
	add.s32 	%r45, %r44, %r63;
	add.s32 	%r161, %r39, 1;
	max.s32 	%r162, %r45, %r161;
	setp.le.s32 	%p49, %r45, %r39;
	selp.u32 	%r163, 1, 0, %p49;
	add.s32 	%r164, %r45, %r163;
	sub.s32 	%r165, %r162, %r164;
	div.u32 	%r166, %r165, %r63;
	add.s32 	%r46, %r166, %r163;
	and.b32  	%r47, %r46, 3;
	add.s32 	%r167, %r40, %r44;
	mul.lo.s32 	%r48, %r167, %r2;
	add.s32 	%r168, %r167, %r63;
	mul.lo.s32 	%r49, %r168, %r2;
	add.s32 	%r50, %r45, %r63;
	add.s32 	%r169, %r168, %r63;
	mul.lo.s32 	%r51, %r169, %r2;
	add.s32 	%r52, %r50, %r63;
$L__BB0_34:
	setp.eq.s32 	%p50, %r47, 3;
	add.s32 	%r54, %r42, %r205;
	mov.u32 	%r206, %r44;
	@%p50 bra 	$L__BB0_38;
	setp.eq.s32 	%p51, %r47, 0;
	add.s32 	%r170, %r54, %r48;
	shl.b32 	%r171, %r170, 3;
	add.s32 	%r173, %r156, %r171;
	ld.shared.f64 	%fd20, [%r173];
	setp.gt.f64 	%p52, %fd20, %fd34;
	selp.f64 	%fd34, %fd20, %fd34, %p52;
	mov.u32 	%r206, %r45;
	@%p51 bra 	$L__BB0_38;
	setp.eq.s32 	%p53, %r47, 1;
	add.s32 	%r174, %r54, %r49;
	shl.b32 	%r175, %r174, 3;
	add.s32 	%r177, %r156, %r175;
	ld.shared.f64 	%fd21, [%r177];
	setp.gt.f64 	%p54, %fd21, %fd34;
	selp.f64 	%fd34, %fd21, %fd34, %p54;
	mov.u32 	%r206, %r50;
	@%p53 bra 	$L__BB0_38;
	add.s32 	%r178, %r54, %r51;
	shl.b32 	%r179, %r178, 3;
	add.s32 	%r181, %r156, %r179;
	ld.shared.f64 	%fd22, [%r181];
	setp.gt.f64 	%p55, %fd22, %fd34;
	selp.f64 	%fd34, %fd22, %fd34, %p55;
	mov.u32 	%r206, %r52;
$L__BB0_38:
	setp.lt.u32 	%p56, %r46, 3;
	@%p56 bra 	$L__BB0_40;
$L__BB0_39:
	add.s32 	%r182, %r40, %r206;
	mad.lo.s32 	%r183, %r182, %r2, %r54;
	shl.b32 	%r184, %r183, 3;
	add.s32 	%r186, %r156, %r184;
	ld.shared.f64 	%fd23, [%r186];
	setp.gt.f64 	%p57, %fd23, %fd34;
	selp.f64 	%fd24, %fd23, %fd34, %p57;
	add.s32 	%r187, %r182, %r63;
	mad.lo.s32 	%r188, %r187, %r2, %r54;
	shl.b32 	%r189, %r188, 3;
	add.s32 	%r190, %r156, %r189;
	ld.shared.f64 	%fd25, [%r190];
	setp.gt.f64 	%p58, %fd25, %fd24;
	selp.f64 	%fd26, %fd25, %fd24, %p58;
	add.s32 	%r191, %r187, %r63;
	mad.lo.s32 	%r192, %r191, %r2, %r54;
	shl.b32 	%r193, %r192, 3;
	add.s32 	%r194, %r156, %r193;
	ld.shared.f64 	%fd27, [%r194];
	setp.gt.f64 	%p59, %fd27, %fd26;
	selp.f64 	%fd28, %fd27, %fd26, %p59;
	add.s32 	%r195, %r191, %r63;
	mad.lo.s32 	%r196, %r195, %r2, %r54;
	shl.b32 	%r197, %r196, 3;
	add.s32 	%r198, %r156, %r197;
	ld.shared.f64 	%fd29, [%r198];
	setp.gt.f64 	%p60, %fd29, %fd28;
	selp.f64 	%fd34, %fd29, %fd28, %p60;
	shl.b32 	%r199, %r63, 2;
	add.s32 	%r206, %r199, %r206;
	setp.le.s32 	%p61, %r206, %r39;
	@%p61 bra 	$L__BB0_39;
$L__BB0_40:
	add.s32 	%r205, %r205, %r63;
	setp.le.s32 	%p62, %r205, %r41;
	@%p62 bra 	$L__BB0_34;
$L__BB0_41:
	ld.param.u64 	%rd28, [_Z11cudaMaxPoolPdS_iiiiii_param_0];
	mad.lo.s32 	%r200, %r59, %r6, %r38;
	mad.lo.s32 	%r201, %r200, %r60, %r36;
	cvta.to.global.u64 	%rd25, %rd28;
	mul.wide.s32 	%rd26, %r201, 8;
	add.s64 	%rd27, %rd25, %rd26;
	st.global.f64 	[%rd27], %fd34;
$L__BB0_42:
	ret;

}


// ===== COMPILED SASS (sm_100) =====

	.target	sm_100

	.elftype	@"ET_EXEC"


//--------------------- .note.nv.tkinfo           --------------------------
	.section	.note.nv.tkinfo,"",@"SHT_NOTE"
	.sectionflags	@"SHF_NOTE_NV_TKINFO"
	.tkinfo
        /*0018*/ 	.word	0x00000002
        /*0030*/ 	.string	""
        /*0030*/ 	.string	"ptxas"
        /*0030*/ 	.string	"Cuda compilation tools, release 13.0, V13.0.88"
        /*0030*/ 	.string	"Build cuda_13.0.r13.0/compiler.36424714_0"
        /*0030*/ 	.string	"-arch sm_100 -m 64 "



//--------------------- .note.nv.cuinfo           --------------------------
	.section	.note.nv.cuinfo,"",@"SHT_NOTE"
	.sectionflags	@"SHF_NOTE_NV_CUINFO"
        /*0018*/ 	.short	0x0002
        /*001a*/ 	.short	0x0064
        /*001c*/ 	.short	0x0082
	.zero		2


//--------------------- .nv.info                  --------------------------
	.section	.nv.info,"",@"SHT_CUDA_INFO"
	.align	4


	//----- nvinfo : EIATTR_REGCOUNT
	.align		4
        /*0000*/ 	.byte	0x04, 0x2f
        /*0002*/ 	.short	(.L_1 - .L_0)
	.align		4
.L_0:
        /*0004*/ 	.word	index@(_Z11cudaMaxPoolPdS_iiiiii)
        /*0008*/ 	.word	0x0000001f


	//----- nvinfo : EIATTR_FRAME_SIZE
	.align		4
.L_1:
        /*000c*/ 	.byte	0x04, 0x11
        /*000e*/ 	.short	(.L_3 - .L_2)
	.align		4
.L_2:
        /*0010*/ 	.word	index@(_Z11cudaMaxPoolPdS_iiiiii)
        /*0014*/ 	.word	0x00000000


	//----- nvinfo : EIATTR_MIN_STACK_SIZE
	.align		4
.L_3:
        /*0018*/ 	.byte	0x04, 0x12
        /*001a*/ 	.short	(.L_5 - .L_4)
	.align		4
.L_4:
        /*001c*/ 	.word	index@(_Z11cudaMaxPoolPdS_iiiiii)
        /*0020*/ 	.word	0x00000000
.L_5:


//--------------------- .nv.compat                --------------------------
	.section	.nv.compat,"",@"SHT_CUDA_COMPAT_INFO"
	.align	4
        /*0000*/ 	.byte	0x02, 0x09, 0x00, 0x00, 0x02, 0x02, 0x01, 0x00, 0x02, 0x05, 0x05, 0x00, 0x03, 0x07, 0x01, 0x01
        /*0010*/ 	.byte	0x02, 0x03, 0x00, 0x00, 0x02, 0x06, 0x01, 0x00, 0x04, 0x0b, 0x08, 0x00, 0x01, 0x00, 0x00, 0x00
        /*0020*/ 	.byte	0x00, 0x00, 0x00, 0x00


//--------------------- .nv.info._Z11cudaMaxPoolPdS_iiiiii --------------------------
	.section	.nv.info._Z11cudaMaxPoolPdS_iiiiii,"",@"SHT_CUDA_INFO"
	.sectionflags	@""
	.align	4


	//----- nvinfo : EIATTR_CUDA_API_VERSION
	.align		4
        /*0000*/ 	.byte	0x04, 0x37
        /*0002*/ 	.short	(.L_7 - .L_6)
.L_6:
        /*0004*/ 	.word	0x00000082


	//----- nvinfo : EIATTR_KPARAM_INFO
	.align		4
.L_7:
        /*0008*/ 	.byte	0x04, 0x17
        /*000a*/ 	.short	(.L_9 - .L_8)
.L_8:
        /*000c*/ 	.word	0x00000000
        /*0010*/ 	.short	0x0007
        /*0012*/ 	.short	0x0024
        /*0014*/ 	.byte	0x00, 0xf0, 0x11, 0x00


	//----- nvinfo : EIATTR_KPARAM_INFO
	.align		4
.L_9:
        /*0018*/ 	.byte	0x04, 0x17
        /*001a*/ 	.short	(.L_11 - .L_10)
.L_10:
        /*001c*/ 	.word	0x00000000
        /*0020*/ 	.short	0x0006
        /*0022*/ 	.short	0x0020
        /*0024*/ 	.byte	0x00, 0xf0, 0x11, 0x00


	//----- nvinfo : EIATTR_KPARAM_INFO
	.align		4
.L_11:
        /*0028*/ 	.byte	0x04, 0x17
        /*002a*/ 	.short	(.L_13 - .L_12)
.L_12:
        /*002c*/ 	.word	0x00000000
        /*0030*/ 	.short	0x0005
        /*0032*/ 	.short	0x001c
        /*0034*/ 	.byte	0x00, 0xf0, 0x11, 0x00


	//----- nvinfo : EIATTR_KPARAM_INFO
	.align		4
.L_13:
        /*0038*/ 	.byte	0x04, 0x17
        /*003a*/ 	.short	(.L_15 - .L_14)
.L_14:
        /*003c*/ 	.word	0x00000000
        /*0040*/ 	.short	0x0004
        /*0042*/ 	.short	0x0018
        /*0044*/ 	.byte	0x00, 0xf0, 0x11, 0x00


	//----- nvinfo : EIATTR_KPARAM_INFO
	.align		4
.L_15:
        /*0048*/ 	.byte	0x04, 0x17
        /*004a*/ 	.short	(.L_17 - .L_16)
.L_16:
        /*004c*/ 	.word	0x00000000
        /*0050*/ 	.short	0x0003
        /*0052*/ 	.short	0x0014
        /*0054*/ 	.byte	0x00, 0xf0, 0x11, 0x00


	//----- nvinfo : EIATTR_KPARAM_INFO
	.align		4
.L_17:
        /*0058*/ 	.byte	0x04, 0x17
        /*005a*/ 	.short	(.L_19 - .L_18)
.L_18:
        /*005c*/ 	.word	0x00000000
        /*0060*/ 	.short	0x0002
        /*0062*/ 	.short	0x0010
        /*0064*/ 	.byte	0x00, 0xf0, 0x11, 0x00


	//----- nvinfo : EIATTR_KPARAM_INFO
	.align		4
.L_19:
        /*0068*/ 	.byte	0x04, 0x17
        /*006a*/ 	.short	(.L_21 - .L_20)
.L_20:
        /*006c*/ 	.word	0x00000000
        /*0070*/ 	.short	0x0001
        /*0072*/ 	.short	0x0008
        /*0074*/ 	.byte	0x00, 0xf5, 0x21, 0x00


	//----- nvinfo : EIATTR_KPARAM_INFO
	.align		4
.L_21:
        /*0078*/ 	.byte	0x04, 0x17
        /*007a*/ 	.short	(.L_23 - .L_22)
.L_22:
        /*007c*/ 	.word	0x00000000
        /*0080*/ 	.short	0x0000
        /*0082*/ 	.short	0x0000
        /*0084*/ 	.byte	0x00, 0xf5, 0x21, 0x00


	//----- nvinfo : EIATTR_SPARSE_MMA_MASK
	.align		4
.L_23:
        /*0088*/ 	.byte	0x03, 0x50
        /*008a*/ 	.short	0x0000


	//----- nvinfo : EIATTR_MAXREG_COUNT
	.align		4
        /*008c*/ 	.byte	0x03, 0x1b
        /*008e*/ 	.short	0x00ff


	//----- nvinfo : EIATTR_NUM_BARRIERS
	.align		4
        /*0090*/ 	.byte	0x02, 0x4c
        /*0092*/ 	.byte	0x01
	.zero		1


	//----- nvinfo : EIATTR_MERCURY_ISA_VERSION
	.align		4
        /*0094*/ 	.byte	0x03, 0x5f
        /*0096*/ 	.short	0x0101


	//----- nvinfo : EIATTR_VRC_CTA_INIT_COUNT
	.align		4
        /*0098*/ 	.byte	0x02, 0x4a
	.zero		1
	.zero		1


	//----- nvinfo : EIATTR_EXIT_INSTR_OFFSETS
	.align		4
        /*009c*/ 	.byte	0x04, 0x1c
        /*009e*/ 	.short	(.L_25 - .L_24)


	//   ....[0]....
.L_24:
        /*00a0*/ 	.word	0x00000d80


	//   ....[1]....
        /*00a4*/ 	.word	0x00001570


	//----- nvinfo : EIATTR_CRS_STACK_SIZE
	.align		4
.L_25:
        /*00a8*/ 	.byte	0x04, 0x1e
        /*00aa*/ 	.short	(.L_27 - .L_26)
.L_26:
        /*00ac*/ 	.word	0x00000000


	//----- nvinfo : EIATTR_CBANK_PARAM_SIZE
	.align		4
.L_27:
        /*00b0*/ 	.byte	0x03, 0x19
        /*00b2*/ 	.short	0x0028


	//----- nvinfo : EIATTR_PARAM_CBANK
	.align		4
        /*00b4*/ 	.byte	0x04, 0x0a
        /*00b6*/ 	.short	(.L_29 - .L_28)
	.align		4
.L_28:
        /*00b8*/ 	.word	index@(.nv.constant0._Z11cudaMaxPoolPdS_iiiiii)
        /*00bc*/ 	.short	0x0380
        /*00be*/ 	.short	0x0028


	//----- nvinfo : EIATTR_SW_WAR
	.align		4
.L_29:
        /*00c0*/ 	.byte	0x04, 0x36
        /*00c2*/ 	.short	(.L_31 - .L_30)
.L_30:
        /*00c4*/ 	.word	0x00000008
.L_31:


//--------------------- .nv.callgraph             --------------------------
	.section	.nv.callgraph,"",@"SHT_CUDA_CALLGRAPH"
	.align	4
	.sectionentsize	8
	.align		4
        /*0000*/ 	.word	0x00000000
	.align		4
        /*0004*/ 	.word	0xffffffff
	.align		4
        /*0008*/ 	.word	0x00000000
	.align		4
        /*000c*/ 	.word	0xfffffffe
	.align		4
        /*0010*/ 	.word	0x00000000
	.align		4
        /*0014*/ 	.word	0xfffffffd
	.align		4
        /*0018*/ 	.word	0x00000000
	.align		4
        /*001c*/ 	.word	0xfffffffc


//--------------------- .text._Z11cudaMaxPoolPdS_iiiiii --------------------------
	.section	.text._Z11cudaMaxPoolPdS_iiiiii,"ax",@progbits
	.align	128
        .global         _Z11cudaMaxPoolPdS_iiiiii
        .type           _Z11cudaMaxPoolPdS_iiiiii,@function
        .size           _Z11cudaMaxPoolPdS_iiiiii,(.L_x_18 - _Z11cudaMaxPoolPdS_iiiiii)
        .other          _Z11cudaMaxPoolPdS_iiiiii,@"STO_CUDA_ENTRY STV_DEFAULT"
_Z11cudaMaxPoolPdS_iiiiii:
.text._Z11cudaMaxPoolPdS_iiiiii:
[----:B------:R-:W-:Y:S01]  /*0000*/  LDC R1, c[0x0][0x37c] ;  /* 0x0000df00ff017b82 */ /* 0x000fe20000000800 */
[----:B------:R-:W0:Y:S01]  /*0010*/  S2R R9, SR_TID.X ;  /* 0x0000000000097919 */ /* 0x000e220000002100 */
[----:B------:R-:W1:Y:S06]  /*0020*/  LDCU UR6, c[0x0][0x360] ;  /* 0x00006c00ff0677ac */ /* 0x000e6c0008000800 */
[----:B------:R-:W2:Y:S01]  /*0030*/  S2UR UR4, SR_CTAID.Y ;  /* 0x00000000000479c3 */ /* 0x000ea20000002600 */
[----:B------:R-:W-:Y:S01]  /*0040*/  BSSY.RECONVERGENT B0, `(.L_x_0) ;  /* 0x00000c9000007945 */ /* 0x000fe20003800200 */
[----:B------:R-:W3:Y:S01]  /*0050*/  S2R R4, SR_CTAID.X ;  /* 0x0000000000047919 */ /* 0x000ee20000002500 */
[----:B------:R-:W1:Y:S01]  /*0060*/  LDCU UR11, c[0x0][0x39c] ;  /* 0x00007380ff0b77ac */ /* 0x000e620008000800 */
[----:B------:R-:W4:Y:S04]  /*0070*/  LDCU.64 UR8, c[0x0][0x358] ;  /* 0x00006b00ff0877ac */ /* 0x000f280008000a00 */
[----:B------:R-:W2:Y:S08]  /*0080*/  LDC R3, c[0x0][0x364] ;  /* 0x0000d900ff037b82 */ /* 0x000eb00000000800 */
[----:B------:R-:W2:Y:S01]  /*0090*/  S2UR UR10, SR_CTAID.Z ;  /* 0x00000000000a79c3 */ /* 0x000ea20000002700 */
[----:B-1----:R-:W-:-:S06]  /*00a0*/  UIADD3 UR7, UPT, UPT, UR6, -0x1, UR11 ;  /* 0xffffffff06077890 */ /* 0x002fcc000fffe00b */
[----:B0-----:R-:W-:Y:S01]  /*00b0*/  ISETP.GE.AND P0, PT, R9, UR7, PT ;  /* 0x0000000709007c0c */ /* 0x001fe2000bf06270 */
[----:B--2---:R-:W-:Y:S02]  /*00c0*/  IMAD R5, R3, UR4, RZ ;  /* 0x0000000403057c24 */ /* 0x004fe4000f8e02ff */
[----:B---3--:R-:W-:-:S10]  /*00d0*/  IMAD R4, R4, UR6, RZ ;  /* 0x0000000604047c24 */ /* 0x008fd4000f8e02ff */
[----:B----4-:R-:W-:Y:S05]  /*00e0*/  @P0 BRA `(.L_x_1) ;  /* 0x0000000800f80947 */ /* 0x010fea0003800000 */
[----:B------:R-:W0:Y:S01]  /*00f0*/  I2F.U32.RP R8, UR6 ;  /* 0x0000000600087d06 */ /* 0x000e220008209000 */
[----:B------:R-:W1:Y:S01]  /*0100*/  S2R R0, SR_TID.Y ;  /* 0x0000000000007919 */ /* 0x000e620000002200 */
[----:B------:R-:W2:Y:S01]  /*0110*/  LDC R12, c[0x0][0x3a0] ;  /* 0x0000e800ff0c7b82 */ /* 0x000ea20000000800 */
[----:B------:R-:W-:Y:S01]  /*0120*/  ISETP.NE.U32.AND P3, PT, RZ, UR6, PT ;  /* 0x00000006ff007c0c */ /* 0x000fe2000bf65070 */
[----:B------:R-:W-:-:S04]  /*0130*/  ULEA.HI UR4, UR11, UR11, URZ, 0x1 ;  /* 0x0000000b0b047291 */ /* 0x000fc8000f8f08ff */
[----:B------:R-:W-:Y:S02]  /*0140*/  USHF.R.S32.HI UR4, URZ, 0x1, UR4 ;  /* 0x00000001ff047899 */ /* 0x000fe40008011404 */
[----:B------:R-:W3:Y:S01]  /*0150*/  LDC R15, c[0x0][0x394] ;  /* 0x0000e500ff0f7b82 */ /* 0x000ee20000000800 */
[----:B0-----:R-:W0:Y:S01]  /*0160*/  MUFU.RCP R8, R8 ;  /* 0x0000000800087308 */ /* 0x001e220000001000 */
[----:B--2---:R-:W-:Y:S01]  /*0170*/  IADD3 R3, PT, PT, R3, -0x1, R12 ;  /* 0xffffffff03037810 */ /* 0x004fe20007ffe00c */
[----:B0-----:R-:W-:Y:S02]  /*0180*/  VIADD R6, R8, 0xffffffe ;  /* 0x0ffffffe08067836 */ /* 0x001fe40000000000 */
[----:B-1----:R-:W-:-:S04]  /*0190*/  VIADD R2, R0, UR6 ;  /* 0x0000000600027c36 */ /* 0x002fc80008000000 */
[----:B------:R0:W1:Y:S01]  /*01a0*/  F2I.FTZ.U32.TRUNC.NTZ R7, R6 ;  /* 0x0000000600077305 */ /* 0x000062000021f000 */
[----:B------:R-:W-:Y:S02]  /*01b0*/  ISETP.GE.AND P0, PT, R2, R3, PT ;  /* 0x000000030200720c */ /* 0x000fe40003f06270 */
[----:B------:R-:W-:Y:S02]  /*01c0*/  VIMNMX R11, PT, PT, R3, R2, !PT ;  /* 0x00000002030b7248 */ /* 0x000fe40007fe0100 */
[----:B------:R-:W-:Y:S01]  /*01d0*/  SEL R8, RZ, 0x1, P0 ;  /* 0x00000001ff087807 */ /* 0x000fe20000000000 */
[----:B0-----:R-:W-:-:S03]  /*01e0*/  HFMA2 R6, -RZ, RZ, 0, 0 ;  /* 0x00000000ff067431 */ /* 0x001fc600000001ff */
[----:B------:R-:W-:Y:S01]  /*01f0*/  IADD3 R11, PT, PT, R11, -R2, -R8 ;  /* 0x800000020b0b7210 */ /* 0x000fe20007ffe808 */
[----:B-1----:R-:W-:-:S04]  /*0200*/  IMAD.MOV R13, RZ, RZ, -R7 ;  /* 0x000000ffff0d7224 */ /* 0x002fc800078e0a07 */
[----:B------:R-:W-:-:S04]  /*0210*/  IMAD R13, R13, UR6, RZ ;  /* 0x000000060d0d7c24 */ /* 0x000fc8000f8e02ff */
[----:B------:R-:W-:-:S06]  /*0220*/  IMAD.HI.U32 R10, R7, R13, R6 ;  /* 0x0000000d070a7227 */ /* 0x000fcc00078e0006 */
[----:B------:R-:W-:-:S04]  /*0230*/  IMAD.HI.U32 R13, R10, R11, RZ ;  /* 0x0000000b0a0d7227 */ /* 0x000fc800078e00ff */
[----:B------:R-:W-:-:S04]  /*0240*/  IMAD.MOV R6, RZ, RZ, -R13 ;  /* 0x000000ffff067224 */ /* 0x000fc800078e0a0d */
[----:B------:R-:W-:Y:S01]  /*0250*/  IMAD R11, R6, UR6, R11 ;  /* 0x00000006060b7c24 */ /* 0x000fe2000f8e020b */
[----:B------:R-:W-:Y:S01]  /*0260*/  LEA.HI R6, R12, R12, RZ, 0x1 ;  /* 0x0000000c0c067211 */ /* 0x000fe200078f08ff */
[----:B------:R-:W-:-:S03]  /*0270*/  VIADD R12, R2, UR6 ;  /* 0x00000006020c7c36 */ /* 0x000fc60008000000 */
[----:B------:R-:W-:Y:S02]  /*0280*/  ISETP.GE.U32.AND P1, PT, R11, UR6, PT ;  /* 0x000000060b007c0c */ /* 0x000fe4000bf26070 */
[----:B------:R-:W-:-:S05]  /*0290*/  SHF.R.S32.HI R6, RZ, 0x1, R6 ;  /* 0x00000001ff067819 */ /* 0x000fca0000011406 */
[----:B------:R-:W-:-:S05]  /*02a0*/  IMAD.IADD R7, R5, 0x1, -R6 ;  /* 0x0000000105077824 */ /* 0x000fca00078e0a06 */
[----:B------:R-:W-:Y:S01]  /*02b0*/  IADD3 R6, PT, PT, R7, R0, RZ ;  /* 0x0000000007067210 */ /* 0x000fe20007ffe0ff */
[----:B------:R-:W-:Y:S02]  /*02c0*/  @P1 VIADD R11, R11, -UR6 ;  /* 0x800000060b0b1c36 */ /* 0x000fe40008000000 */
[----:B------:R-:W-:Y:S01]  /*02d0*/  @P1 VIADD R13, R13, 0x1 ;  /* 0x000000010d0d1836 */ /* 0x000fe20000000000 */
[C---:B---3--:R-:W-:Y:S01]  /*02e0*/  ISETP.GE.AND P0, PT, R6.reuse, R15, PT ;  /* 0x0000000f0600720c */ /* 0x048fe20003f06270 */
[C---:B------:R-:W-:Y:S01]  /*02f0*/  VIADD R10, R6.reuse, UR6 ;  /* 0x00000006060a7c36 */ /* 0x040fe20008000000 */
[----:B------:R-:W-:Y:S02]  /*0300*/  ISETP.GE.U32.AND P2, PT, R11, UR6, PT ;  /* 0x000000060b007c0c */ /* 0x000fe4000bf46070 */
[----:B------:R-:W-:Y:S01]  /*0310*/  ISETP.LT.OR P0, PT, R6, RZ, P0 ;  /* 0x000000ff0600720c */ /* 0x000fe20000701670 */
[----:B------:R-:W-:Y:S02]  /*0320*/  VIADD R11, R10, UR6 ;  /* 0x000000060a0b7c36 */ /* 0x000fe40008000000 */
[----:B------:R-:W-:-:S03]  /*0330*/  IMAD R6, R15, UR10, R10 ;  /* 0x0000000a0f067c24 */ /* 0x000fc6000f8e020a */
[----:B------:R-:W-:-:S04]  /*0340*/  ISETP.GE.AND P1, PT, R11, R15, PT ;  /* 0x0000000f0b00720c */ /* 0x000fc80003f26270 */
[----:B------:R-:W-:Y:S02]  /*0350*/  ISETP.LT.OR P1, PT, R11, RZ, P1 ;  /* 0x000000ff0b00720c */ /* 0x000fe40000f21670 */
[----:B------:R-:W-:Y:S02]  /*0360*/  @P2 IADD3 R13, PT, PT, R13, 0x1, RZ ;  /* 0x000000010d0d2810 */ /* 0x000fe40007ffe0ff */
[C---:B------:R-:W-:Y:S02]  /*0370*/  ISETP.GE.AND P2, PT, R10.reuse, R15, PT ;  /* 0x0000000f0a00720c */ /* 0x040fe40003f46270 */
[----:B------:R-:W-:Y:S02]  /*0380*/  @!P3 LOP3.LUT R13, RZ, UR6, RZ, 0x33, !PT ;  /* 0x00000006ff0dbc12 */ /* 0x000fe4000f8e33ff */
[----:B------:R-:W-:Y:S01]  /*0390*/  ISETP.LT.OR P2, PT, R10, RZ, P2 ;  /* 0x000000ff0a00720c */ /* 0x000fe20001741670 */
[----:B------:R-:W-:Y:S01]  /*03a0*/  VIADD R10, R4, -UR4 ;  /* 0x80000004040a7c36 */ /* 0x000fe20008000000 */
[----:B------:R-:W-:Y:S01]  /*03b0*/  IADD3 R11, PT, PT, R6, UR6, RZ ;  /* 0x00000006060b7c10 */ /* 0x000fe2000fffe0ff */
[----:B------:R-:W-:-:S10]  /*03c0*/  IMAD.IADD R8, R8, 0x1, R13 ;  /* 0x0000000108087824 */ /* 0x000fd400078e020d */
.L_x_11:
[----:B------:R-:W-:Y:S01]  /*03d0*/  ISETP.GE.AND P3, PT, R0, R3, PT ;  /* 0x000000030000720c */ /* 0x000fe20003f66270 */
[----:B------:R-:W-:-:S12]  /*03e0*/  BSSY.RECONVERGENT B1, `(.L_x_2) ;  /* 0x000008b000017945 */ /* 0x000fd80003800200 */
[----:B01234-:R-:W-:Y:S05]  /*03f0*/  @P3 BRA `(.L_x_3) ;  /* 0x0000000800243947 */ /* 0x01ffea0003800000 */
[----:B------:R-:W0:Y:S01]  /*0400*/  LDC R18, c[0x0][0x398] ;  /* 0x0000e600ff127b82 */ /* 0x000e220000000800 */
[----:B------:R-:W-:Y:S01]  /*0410*/  LOP3.LUT R17, R8, 0x3, RZ, 0xc0, !PT ;  /* 0x0000000308117812 */ /* 0x000fe200078ec0ff */
[----:B------:R-:W-:Y:S01]  /*0420*/  IMAD.IADD R13, R10, 0x1, R9 ;  /* 0x000000010a0d7824 */ /* 0x000fe200078e0209 */
[----:B------:R-:W-:Y:S01]  /*0430*/  BSSY.RECONVERGENT B2, `(.L_x_4) ;  /* 0x000003b000027945 */ /* 0x000fe20003800200 */
[----:B------:R-:W-:Y:S01]  /*0440*/  IMAD.MOV.U32 R22, RZ, RZ, R0 ;  /* 0x000000ffff167224 */ /* 0x000fe200078e0000 */
[----:B------:R-:W-:Y:S02]  /*0450*/  ISETP.NE.AND P4, PT, R17, 0x3, PT ;  /* 0x000000031100780c */ /* 0x000fe40003f85270 */
[----:B0-----:R-:W-:-:S04]  /*0460*/  ISETP.GE.AND P3, PT, R13, R18, PT ;  /* 0x000000120d00720c */ /* 0x001fc80003f66270 */
[----:B------:R-:W-:-:S07]  /*0470*/  ISETP.LT.OR P3, PT, R13, RZ, P3 ;  /* 0x000000ff0d00720c */ /* 0x000fce0001f61670 */
[----:B------:R-:W-:Y:S06]  /*0480*/  @!P4 BRA `(.L_x_5) ;  /* 0x0000000000d4c947 */ /* 0x000fec0003800000 */
[----:B------:R-:W-:-:S13]  /*0490*/  PLOP3.LUT P4, PT, P3, P0, PT, 0xf8, 0x8f ;  /* 0x00000000008f781c */ /* 0x000fda0001f81f70 */
[----:B------:R-:W0:Y:S01]  /*04a0*/  @!P4 LDC R19, c[0x0][0x394] ;  /* 0x0000e500ff13cb82 */ /* 0x000e220000000800 */
[----:B------:R-:W-:-:S07]  /*04b0*/  @!P4 IMAD.IADD R16, R7, 0x1, R0 ;  /* 0x000000010710c824 */ /* 0x000fce00078e0200 */
[----:B------:R-:W1:Y:S01]  /*04c0*/  @!P4 LDC.64 R14, c[0x0][0x388] ;  /* 0x0000e200ff0ecb82 */ /* 0x000e620000000a00 */
[----:B0-----:R-:W-:-:S04]  /*04d0*/  @!P4 IMAD R16, R19, UR10, R16 ;  /* 0x0000000a1310cc24 */ /* 0x001fc8000f8e0210 */
[----:B------:R-:W-:-:S04]  /*04e0*/  @!P4 IMAD R19, R16, R18, R13 ;  /* 0x000000121013c224 */ /* 0x000fc800078e020d */
[----:B-1----:R-:W-:-:S06]  /*04f0*/  @!P4 IMAD.WIDE R14, R19, 0x8, R14 ;  /* 0x00000008130ec825 */ /* 0x002fcc00078e020e */
[----:B------:R-:W2:Y:S01]  /*0500*/  @!P4 LDG.E.64 R14, desc[UR8][R14.64] ;  /* 0x000000080e0ec981 */ /* 0x000ea2000c1e1b00 */
[----:B------:R-:W0:Y:S01]  /*0510*/  S2UR UR5, SR_CgaCtaId ;  /* 0x00000000000579c3 */ /* 0x000e220000008800 */
[----:B------:R-:W-:Y:S01]  /*0520*/  UMOV UR4, 0x400 ;  /* 0x0000040000047882 */ /* 0x000fe20000000000 */
[----:B------:R-:W-:Y:S01]  /*0530*/  IMAD R19, R0, UR7, R9 ;  /* 0x0000000700137c24 */ /* 0x000fe2000f8e0209 */
[----:B------:R-:W-:Y:S01]  /*0540*/  MOV R22, R2 ;  /* 0x0000000200167202 */ /* 0x000fe20000000f00 */
[----:B0-----:R-:W-:-:S06]  /*0550*/  ULEA UR4, UR5, UR4, 0x18 ;  /* 0x0000000405047291 */ /* 0x001fcc000f8ec0ff */
[----:B------:R-:W-:-:S05]  /*0560*/  @!P4 MOV R16, UR4 ;  /* 0x000000040010cc02 */ /* 0x000fca0008000f00 */
[----:B------:R-:W-:Y:S02]  /*0570*/  @!P4 IMAD R21, R19, 0x8, R16 ;  /* 0x000000081315c824 */ /* 0x000fe400078e0210 */
[----:B------:R-:W-:-:S04]  /*0580*/  @P4 IMAD.U32 R16, RZ, RZ, UR4 ;  /* 0x00000004ff104e24 */ /* 0x000fc8000f8e00ff */
[----:B------:R-:W-:Y:S01]  /*0590*/  @P4 IMAD R19, R19, 0x8, R16 ;  /* 0x0000000813134824 */ /* 0x000fe200078e0210 */
[----:B--2---:R0:W-:Y:S04]  /*05a0*/  @!P4 STS.64 [R21], R14 ;  /* 0x0000000e1500c388 */ /* 0x0041e80000000a00 */
[----:B------:R0:W-:Y:S01]  /*05b0*/  @P4 STS.64 [R19], RZ ;  /* 0x000000ff13004388 */ /* 0x0001e20000000a00 */
[----:B------:R-:W-:-:S13]  /*05c0*/  ISETP.NE.AND P4, PT, R17, RZ, PT ;  /* 0x000000ff1100720c */ /* 0x000fda0003f85270 */
[----:B0-----:R-:W-:Y:S05]  /*05d0*/  @!P4 BRA `(.L_x_5) ;  /* 0x000000000080c947 */ /* 0x001fea0003800000 */
[----:B------:R-:W-:Y:S01]  /*05e0*/  PLOP3.LUT P4, PT, P3, P2, PT, 0xf8, 0x8f ;  /* 0x00000000008f781c */ /* 0x000fe20001f85f70 */
[----:B------:R-:W-:-:S12]  /*05f0*/  BSSY.RECONVERGENT B3, `(.L_x_6) ;  /* 0x000000d000037945 */ /* 0x000fd80003800200 */
[----:B------:R-:W-:Y:S05]  /*0600*/  @P4 BRA `(.L_x_7) ;  /* 0x0000000000204947 */ /* 0x000fea0003800000 */
[----:B------:R-:W0:Y:S01]  /*0610*/  LDC.64 R14, c[0x0][0x388] ;  /* 0x0000e200ff0e7b82 */ /* 0x000e220000000a00 */
[----:B------:R-:W-:-:S04]  /*0620*/  IMAD R19, R6, R18, R13 ;  /* 0x0000001206137224 */ /* 0x000fc800078e020d */
[----:B0-----:R-:W-:-:S06]  /*0630*/  IMAD.WIDE R14, R19, 0x8, R14 ;  /* 0x00000008130e7825 */ /* 0x001fcc00078e020e */
[----:B------:R-:W2:Y:S01]  /*0640*/  LDG.E.64 R14, desc[UR8][R14.64] ;  /* 0x000000080e0e7981 */ /* 0x000ea2000c1e1b00 */
[----:B------:R-:W-:-:S04]  /*0650*/  IMAD R19, R2, UR7, R9 ;  /* 0x0000000702137c24 */ /* 0x000fc8000f8e0209 */
[----:B------:R-:W-:-:S05]  /*0660*/  IMAD R19, R19, 0x8, R16 ;  /* 0x0000000813137824 */ /* 0x000fca00078e0210 */
[----:B--2---:R0:W-:Y:S01]  /*0670*/  STS.64 [R19], R14 ;  /* 0x0000000e13007388 */ /* 0x0041e20000000a00 */
[----:B------:R-:W-:Y:S05]  /*0680*/  BRA `(.L_x_8) ;  /* 0x00000000000c7947 */ /* 0x000fea0003800000 */
.L_x_7:
[----:B------:R-:W-:-:S04]  /*0690*/  IMAD R15, R2, UR7, R9 ;  /* 0x00000007020f7c24 */ /* 0x000fc8000f8e0209 */
[----:B------:R-:W-:-:S05]  /*06a0*/  IMAD R15, R15, 0x8, R16 ;  /* 0x000000080f0f7824 */ /* 0x000fca00078e0210 */
[----:B------:R1:W-:Y:S02]  /*06b0*/  STS.64 [R15], RZ ;  /* 0x000000ff0f007388 */ /* 0x0003e40000000a00 */
.L_x_8:
[----:B------:R-:W-:Y:S05]  /*06c0*/  BSYNC.RECONVERGENT B3 ;  /* 0x0000000000037941 */ /* 0x000fea0003800200 */
.L_x_6:
[----:B------:R-:W-:Y:S01]  /*06d0*/  ISETP.NE.AND P4, PT, R17, 0x1, PT ;  /* 0x000000011100780c */ /* 0x000fe20003f85270 */
[----:B------:R-:W-:-:S12]  /*06e0*/  IMAD.MOV.U32 R22, RZ, RZ, R12 ;  /* 0x000000ffff167224 */ /* 0x000fd800078e000c */
[----:B------:R-:W-:Y:S05]  /*06f0*/  @!P4 BRA `(.L_x_5) ;  /* 0x000000000038c947 */ /* 0x000fea0003800000 */
[----:B------:R-:W-:Y:S02]  /*0700*/  PLOP3.LUT P4, PT, P3, P1, PT, 0xf8, 0x8f ;  /* 0x00000000008f781c */ /* 0x000fe40001f83f70 */
[----:B------:R-:W-:-:S11]  /*0710*/  IADD3 R22, PT, PT, R12, UR6, RZ ;  /* 0x000000060c167c10 */ /* 0x000fd6000fffe0ff */
[----:B------:R-:W-:Y:S05]  /*0720*/  @P4 BRA `(.L_x_9) ;  /* 0x0000000000204947 */ /* 0x000fea0003800000 */
[----:B01----:R-:W0:Y:S01]  /*0730*/  LDC.64 R14, c[0x0][0x388] ;  /* 0x0000e200ff0e7b82 */ /* 0x003e220000000a00 */
[----:B------:R-:W-:-:S04]  /*0740*/  IMAD R17, R11, R18, R13 ;  /* 0x000000120b117224 */ /* 0x000fc800078e020d */
[----:B0-----:R-:W-:-:S06]  /*0750*/  IMAD.WIDE R14, R17, 0x8, R14 ;  /* 0x00000008110e7825 */ /* 0x001fcc00078e020e */
[----:B------:R-:W2:Y:S01]  /*0760*/  LDG.E.64 R14, desc[UR8][R14.64] ;  /* 0x000000080e0e7981 */ /* 0x000ea2000c1e1b00 */
[----:B------:R-:W-:-:S04]  /*0770*/  IMAD R17, R12, UR7, R9 ;  /* 0x000000070c117c24 */ /* 0x000fc8000f8e0209 */
[----:B------:R-:W-:-:S05]  /*0780*/  IMAD R17, R17, 0x8, R16 ;  /* 0x0000000811117824 */ /* 0x000fca00078e0210 */
[----:B--2---:R2:W-:Y:S01]  /*0790*/  STS.64 [R17], R14 ;  /* 0x0000000e11007388 */ /* 0x0045e20000000a00 */
[----:B------:R-:W-:Y:S05]  /*07a0*/  BRA `(.L_x_5) ;  /* 0x00000000000c7947 */ /* 0x000fea0003800000 */
.L_x_9:
[----:B01----:R-:W-:-:S04]  /*07b0*/  IMAD R15, R12, UR7, R9 ;  /* 0x000000070c0f7c24 */ /* 0x003fc8000f8e0209 */
[----:B------:R-:W-:-:S05]  /*07c0*/  IMAD R15, R15, 0x8, R16 ;  /* 0x000000080f0f7824 */ /* 0x000fca00078e0210 */
[----:B------:R3:W-:Y:S02]  /*07d0*/  STS.64 [R15], RZ ;  /* 0x000000ff0f007388 */ /* 0x0007e40000000a00 */
.L_x_5:
[----:B------:R-:W-:Y:S05]  /*07e0*/  BSYNC.RECONVERGENT B2 ;  /* 0x0000000000027941 */ /* 0x000fea0003800200 */
.L_x_4:
[----:B------:R-:W4:Y:S01]  /*07f0*/  LDC R20, c[0x0][0x394] ;  /* 0x0000e500ff147b82 */ /* 0x000f220000000800 */
[----:B------:R-:W-:-:S13]  /*0800*/  ISETP.GE.U32.AND P4, PT, R8, 0x3, PT ;  /* 0x000000030800780c */ /* 0x000fda0003f86070 */
[----:B------:R-:W-:Y:S05]  /*0810*/  @!P4 BRA `(.L_x_3) ;  /* 0x00000004001cc947 */ /* 0x000fea0003800000 */
.L_x_10:
[----:B0-----:R-:W-:-:S05]  /*0820*/  IMAD.IADD R19, R7, 0x1, R22 ;  /* 0x0000000107137824 */ /* 0x001fca00078e0216 */
[----:B----4-:R-:W-:-:S04]  /*0830*/  ISETP.GE.AND P4, PT, R19, R20, PT ;  /* 0x000000141300720c */ /* 0x010fc80003f86270 */
[----:B------:R-:W-:-:S04]  /*0840*/  ISETP.LT.OR P4, PT, R19, RZ, P4 ;  /* 0x000000ff1300720c */ /* 0x000fc80002781670 */
[----:B------:R-:W-:-:S13]  /*0850*/  PLOP3.LUT P5, PT, P3, P4, PT, 0xf8, 0x8f ;  /* 0x00000000008f781c */ /* 0x000fda0001fa9f70 */
[----:B--2---:R-:W0:Y:S01]  /*0860*/  @!P5 LDC R17, c[0x0][0x398] ;  /* 0x0000e600ff11db82 */ /* 0x004e220000000800 */
[----:B------:R-:W-:-:S07]  /*0870*/  @!P5 IMAD R16, R20, UR10, R19 ;  /* 0x0000000a1410dc24 */ /* 0x000fce000f8e0213 */
[----:B-1-3--:R-:W1:Y:S01]  /*0880*/  @!P5 LDC.64 R14, c[0x0][0x388] ;  /* 0x0000e200ff0edb82 */ /* 0x00ae620000000a00 */
[----:B0-----:R-:W-:-:S04]  /*0890*/  @!P5 IMAD R17, R16, R17, R13 ;  /* 0x000000111011d224 */ /* 0x001fc800078e020d */
[----:B-1----:R-:W-:-:S05]  /*08a0*/  @!P5 IMAD.WIDE R14, R17, 0x8, R14 ;  /* 0x00000008110ed825 */ /* 0x002fca00078e020e */
[----:B------:R0:W2:Y:S01]  /*08b0*/  @!P5 LDG.E.64 R16, desc[UR8][R14.64] ;  /* 0x000000080e10d981 */ /* 0x0000a2000c1e1b00 */
[----:B------:R-:W1:Y:S01]  /*08c0*/  S2UR UR5, SR_CgaCtaId ;  /* 0x00000000000579c3 */ /* 0x000e620000008800 */
[----:B------:R-:W-:Y:S01]  /*08d0*/  IADD3 R19, PT, PT, R19, UR6, RZ ;  /* 0x0000000613137c10 */ /* 0x000fe2000fffe0ff */
[----:B------:R-:W-:Y:S01]  /*08e0*/  UMOV UR4, 0x400 ;  /* 0x0000040000047882 */ /* 0x000fe20000000000 */
[----:B------:R-:W-:Y:S02]  /*08f0*/  IMAD R24, R22, UR7, R9 ;  /* 0x0000000716187c24 */ /* 0x000fe4000f8e0209 */
[C---:B------:R-:W-:Y:S02]  /*0900*/  ISETP.GE.AND P4, PT, R19.reuse, R20, PT ;  /* 0x000000141300720c */ /* 0x040fe40003f86270 */
[C---:B------:R-:W-:Y:S02]  /*0910*/  IADD3 R23, PT, PT, R19.reuse, UR6, RZ ;  /* 0x0000000613177c10 */ /* 0x040fe4000fffe0ff */
[----:B------:R-:W-:-:S03]  /*0920*/  ISETP.LT.OR P4, PT, R19, RZ, P4 ;  /* 0x000000ff1300720c */ /* 0x000fc60002781670 */
[----:B------:R-:W-:Y:S01]  /*0930*/  VIADD R25, R23, UR6 ;  /* 0x0000000617197c36 */ /* 0x000fe20008000000 */
[----:B------:R-:W-:-:S04]  /*0940*/  PLOP3.LUT P4, PT, P3, P4, PT, 0xf8, 0x8f ;  /* 0x00000000008f781c */ /* 0x000fc80001f89f70 */
[----:B------:R-:W-:-:S04]  /*0950*/  ISETP.GE.AND P6, PT, R25, R20, PT ;  /* 0x000000141900720c */ /* 0x000fc80003fc6270 */
[----:B------:R-:W-:Y:S01]  /*0960*/  ISETP.LT.OR P6, PT, R25, RZ, P6 ;  /* 0x000000ff1900720c */ /* 0x000fe200037c1670 */
[----:B-1----:R-:W-:-:S03]  /*0970*/  ULEA UR4, UR5, UR4, 0x18 ;  /* 0x0000000405047291 */ /* 0x002fc6000f8ec0ff */
[----:B------:R-:W-:Y:S01]  /*0980*/  PLOP3.LUT P6, PT, P3, P6, PT, 0xf8, 0x8f ;  /* 0x00000000008f781c */ /* 0x000fe20001fcdf70 */
[----:B------:R-:W1:Y:S02]  /*0990*/  @!P4 LDC R26, c[0x0][0x398] ;  /* 0x0000e600ff1acb82 */ /* 0x000e640000000800 */
[----:B------:R-:W-:-:S04]  /*09a0*/  @P5 IMAD.U32 R21, RZ, RZ, UR4 ;  /* 0x00000004ff155e24 */ /* 0x000fc8000f8e00ff */
[----:B------:R-:W-:Y:S02]  /*09b0*/  @P5 IMAD R18, R24, 0x8, R21 ;  /* 0x0000000818125824 */ /* 0x000fe400078e0215 */
[----:B0-----:R-:W0:Y:S01]  /*09c0*/  @!P4 LDC.64 R14, c[0x0][0x388] ;  /* 0x0000e200ff0ecb82 */ /* 0x001e220000000a00 */
[----:B------:R-:W-:-:S03]  /*09d0*/  @!P5 IMAD.U32 R21, RZ, RZ, UR4 ;  /* 0x00000004ff15de24 */ /* 0x000fc6000f8e00ff */
[----:B------:R-:W-:Y:S01]  /*09e0*/  @!P6 IMAD R25, R20, UR10, R25 ;  /* 0x0000000a1419ec24 */ /* 0x000fe2000f8e0219 */
[----:B------:R3:W-:Y:S01]  /*09f0*/  @P5 STS.64 [R18], RZ ;  /* 0x000000ff12005388 */ /* 0x0007e20000000a00 */
[----:B------:R-:W-:Y:S02]  /*0a00*/  @!P5 IMAD R27, R24, 0x8, R21 ;  /* 0x00000008181bd824 */ /* 0x000fe400078e0215 */
[----:B---3--:R-:W-:-:S04]  /*0a10*/  @!P4 IMAD R18, R20, UR10, R19 ;  /* 0x0000000a1412cc24 */ /* 0x008fc8000f8e0213 */
[----:B-1----:R-:W-:Y:S02]  /*0a20*/  @!P4 IMAD R19, R18, R26, R13 ;  /* 0x0000001a1213c224 */ /* 0x002fe400078e020d */
[----:B------:R-:W1:Y:S02]  /*0a30*/  @!P6 LDC R26, c[0x0][0x398] ;  /* 0x0000e600ff1aeb82 */ /* 0x000e640000000800 */
[----:B0-----:R-:W-:-:S06]  /*0a40*/  @!P4 IMAD.WIDE R14, R19, 0x8, R14 ;  /* 0x00000008130ec825 */ /* 0x001fcc00078e020e */
[----:B------:R-:W0:Y:S01]  /*0a50*/  @!P6 LDC.64 R18, c[0x0][0x388] ;  /* 0x0000e200ff12eb82 */ /* 0x000e220000000a00 */
[----:B------:R-:W3:Y:S01]  /*0a60*/  @!P4 LDG.E.64 R14, desc[UR8][R14.64] ;  /* 0x000000080e0ec981 */ /* 0x000ee2000c1e1b00 */
[----:B-1----:R-:W-:-:S04]  /*0a70*/  @!P6 IMAD R25, R25, R26, R13 ;  /* 0x0000001a1919e224 */ /* 0x002fc800078e020d */
[----:B0-----:R-:W-:-:S06]  /*0a80*/  @!P6 IMAD.WIDE R18, R25, 0x8, R18 ;  /* 0x000000081912e825 */ /* 0x001fcc00078e0212 */
[----:B------:R-:W4:Y:S04]  /*0a90*/  @!P6 LDG.E.64 R18, desc[UR8][R18.64] ;  /* 0x000000081212e981 */ /* 0x000f28000c1e1b00 */
[----:B--2---:R0:W-:Y:S01]  /*0aa0*/  @!P5 STS.64 [R27], R16 ;  /* 0x000000101b00d388 */ /* 0x0041e20000000a00 */
[----:B------:R-:W-:-:S04]  /*0ab0*/  ISETP.GE.AND P5, PT, R23, R20, PT ;  /* 0x000000141700720c */ /* 0x000fc80003fa6270 */
[----:B------:R-:W-:-:S04]  /*0ac0*/  ISETP.LT.OR P5, PT, R23, RZ, P5 ;  /* 0x000000ff1700720c */ /* 0x000fc80002fa1670 */
[----:B------:R-:W-:-:S13]  /*0ad0*/  PLOP3.LUT P5, PT, P3, P5, PT, 0xf8, 0x8f ;  /* 0x00000000008f781c */ /* 0x000fda0001fabf70 */
[----:B------:R-:W1:Y:S01]  /*0ae0*/  @!P5 LDC R24, c[0x0][0x398] ;  /* 0x0000e600ff18db82 */ /* 0x000e620000000800 */
[----:B------:R-:W-:-:S07]  /*0af0*/  @!P5 IMAD R23, R20, UR10, R23 ;  /* 0x0000000a1417dc24 */ /* 0x000fce000f8e0217 */
[----:B0-----:R-:W0:Y:S01]  /*0b00*/  @!P5 LDC.64 R16, c[0x0][0x388] ;  /* 0x0000e200ff10db82 */ /* 0x001e220000000a00 */
[----:B-1----:R-:W-:-:S04]  /*0b10*/  @!P5 IMAD R23, R23, R24, R13 ;  /* 0x000000181717d224 */ /* 0x002fc800078e020d */
[----:B0-----:R-:W-:-:S06]  /*0b20*/  @!P5 IMAD.WIDE R16, R23, 0x8, R16 ;  /* 0x000000081710d825 */ /* 0x001fcc00078e0210 */
[----:B------:R-:W2:Y:S01]  /*0b30*/  @!P5 LDG.E.64 R16, desc[UR8][R16.64] ;  /* 0x000000081010d981 */ /* 0x000ea2000c1e1b00 */
[----:B------:R-:W-:-:S05]  /*0b40*/  VIADD R22, R22, UR6 ;  /* 0x0000000616167c36 */ /* 0x000fca0008000000 */
[C---:B------:R-:W-:Y:S01]  /*0b50*/  IADD3 R26, PT, PT, R22.reuse, UR6, RZ ;  /* 0x00000006161a7c10 */ /* 0x040fe2000fffe0ff */
[----:B------:R-:W-:-:S04]  /*0b60*/  IMAD R24, R22, UR7, R9 ;  /* 0x0000000716187c24 */ /* 0x000fc8000f8e0209 */
[C---:B------:R-:W-:Y:S02]  /*0b70*/  VIADD R22, R26.reuse, UR6 ;  /* 0x000000061a167c36 */ /* 0x040fe40008000000 */
[--C-:B------:R-:W-:Y:S02]  /*0b80*/  IMAD R26, R26, UR7, R9.reuse ;  /* 0x000000071a1a7c24 */ /* 0x100fe4000f8e0209 */
[----:B------:R-:W-:Y:S02]  /*0b90*/  IMAD R28, R22, UR7, R9 ;  /* 0x00000007161c7c24 */ /* 0x000fe4000f8e0209 */
[C-C-:B------:R-:W-:Y:S01]  /*0ba0*/  @!P4 IMAD R23, R24.reuse, 0x8, R21.reuse ;  /* 0x000000081817c824 */ /* 0x140fe200078e0215 */
[-C--:B------:R-:W-:Y:S01]  /*0bb0*/  @P4 LEA R24, R24, R21.reuse, 0x3 ;  /* 0x0000001518184211 */ /* 0x080fe200078e18ff */
[--C-:B------:R-:W-:Y:S01]  /*0bc0*/  @!P5 IMAD R25, R26, 0x8, R21.reuse ;  /* 0x000000081a19d824 */ /* 0x100fe200078e0215 */
[----:B------:R-:W-:Y:S01]  /*0bd0*/  @!P6 LEA R27, R28, R21, 0x3 ;  /* 0x000000151c1be211 */ /* 0x000fe200078e18ff */
[--C-:B------:R-:W-:Y:S01]  /*0be0*/  @P5 IMAD R26, R26, 0x8, R21.reuse ;  /* 0x000000081a1a5824 */ /* 0x100fe200078e0215 */
[----:B---3--:R0:W-:Y:S01]  /*0bf0*/  @!P4 STS.64 [R23], R14 ;  /* 0x0000000e1700c388 */ /* 0x0081e20000000a00 */
[----:B------:R-:W-:-:S03]  /*0c00*/  @P6 IMAD R21, R28, 0x8, R21 ;  /* 0x000000081c156824 */ /* 0x000fc600078e0215 */
[----:B------:R0:W-:Y:S01]  /*0c10*/  @P4 STS.64 [R24], RZ ;  /* 0x000000ff18004388 */ /* 0x0001e20000000a00 */
[----:B------:R-:W-:-:S05]  /*0c20*/  VIADD R22, R22, UR6 ;  /* 0x0000000616167c36 */ /* 0x000fca0008000000 */
[----:B------:R-:W-:Y:S01]  /*0c30*/  ISETP.GE.AND P4, PT, R22, R3, PT ;  /* 0x000000031600720c */ /* 0x000fe20003f86270 */
[----:B--2---:R0:W-:Y:S04]  /*0c40*/  @!P5 STS.64 [R25], R16 ;  /* 0x000000101900d388 */ /* 0x0041e80000000a00 */
[----:B------:R0:W-:Y:S04]  /*0c50*/  @P5 STS.64 [R26], RZ ;  /* 0x000000ff1a005388 */ /* 0x0001e80000000a00 */
[----:B----4-:R0:W-:Y:S04]  /*0c60*/  @!P6 STS.64 [R27], R18 ;  /* 0x000000121b00e388 */ /* 0x0101e80000000a00 */
[----:B------:R0:W-:Y:S01]  /*0c70*/  @P6 STS.64 [R21], RZ ;  /* 0x000000ff15006388 */ /* 0x0001e20000000a00 */
[----:B------:R-:W-:Y:S05]  /*0c80*/  @!P4 BRA `(.L_x_10) ;  /* 0xfffffff800e4c947 */ /* 0x000fea000383ffff */
.L_x_3:
[----:B------:R-:W-:Y:S05]  /*0c90*/  BSYNC.RECONVERGENT B1 ;  /* 0x0000000000017941 */ /* 0x000fea0003800200 */
.L_x_2:
[----:B------:R-:W-:-:S04]  /*0ca0*/  IADD3 R9, PT, PT, R9, UR6, RZ ;  /* 0x0000000609097c10 */ /* 0x000fc8000fffe0ff */
[----:B------:R-:W-:-:S13]  /*0cb0*/  ISETP.GE.AND P3, PT, R9, UR7, PT ;  /* 0x0000000709007c0c */ /* 0x000fda000bf66270 */
[----:B------:R-:W-:Y:S05]  /*0cc0*/  @!P3 BRA `(.L_x_11) ;  /* 0xfffffff400c0b947 */ /* 0x000fea000383ffff */
.L_x_1:
[----:B------:R-:W-:Y:S05]  /*0cd0*/  BSYNC.RECONVERGENT B0 ;  /* 0x0000000000007941 */ /* 0x000fea0003800200 */
.L_x_0:
[----:B------:R-:W5:Y:S01]  /*0ce0*/  S2R R10, SR_TID.Y ;  /* 0x00000000000a7919 */ /* 0x000f620000002200 */
[----:B------:R-:W0:Y:S01]  /*0cf0*/  LDCU UR4, c[0x0][0x394] ;  /* 0x00007280ff0477ac */ /* 0x000e220008000800 */
[----:B------:R-:W1:Y:S01]  /*0d00*/  S2R R3, SR_TID.X ;  /* 0x0000000000037919 */ /* 0x000e620000002100 */
[----:B------:R-:W2:Y:S01]  /*0d10*/  LDCU UR5, c[0x0][0x398] ;  /* 0x00007300ff0577ac */ /* 0x000ea20008000800 */
[----:B-----5:R-:W-:Y:S02]  /*0d20*/  IMAD.IADD R5, R5, 0x1, R10 ;  /* 0x0000000105057824 */ /* 0x020fe400078e020a */
[----:B-1----:R-:W-:Y:S01]  /*0d30*/  IMAD.IADD R4, R4, 0x1, R3 ;  /* 0x0000000104047824 */ /* 0x002fe200078e0203 */
[----:B------:R-:W-:Y:S02]  /*0d40*/  BAR.SYNC.DEFER_BLOCKING 0x0 ;  /* 0x0000000000007b1d */ /* 0x000fe40000010000 */
[----:B0-----:R-:W-:-:S04]  /*0d50*/  ISETP.GE.AND P0, PT, R5, UR4, PT ;  /* 0x0000000405007c0c */ /* 0x001fc8000bf06270 */
[----:B--2---:R-:W-:-:S04]  /*0d60*/  ISETP.GE.OR P0, PT, R4, UR5, P0 ;  /* 0x0000000504007c0c */ /* 0x004fc80008706670 */
[----:B------:R-:W-:-:S13]  /*0d70*/  ISETP.LT.OR P0, PT, R4, RZ, P0 ;  /* 0x000000ff0400720c */ /* 0x000fda0000701670 */
[----:B------:R-:W-:Y:S05]  /*0d80*/  @P0 EXIT ;  /* 0x000000000000094d */ /* 0x000fea0003800000 */
[----:B------:R-:W0:Y:S01]  /*0d90*/  LDC R0, c[0x0][0x3a0] ;  /* 0x0000e800ff007b82 */ /* 0x000e220000000800 */
[----:B------:R-:W1:Y:S01]  /*0da0*/  LDCU UR4, c[0x0][0x39c] ;  /* 0x00007380ff0477ac */ /* 0x000e620008000800 */
[----:B------:R-:W-:-:S06]  /*0db0*/  UMOV UR5, 0x400 ;  /* 0x0000040000057882 */ /* 0x000fcc0000000000 */
[----:B------:R-:W2:Y:S01]  /*0dc0*/  S2UR UR6, SR_CgaCtaId ;  /* 0x00000000000679c3 */ /* 0x000ea20000008800 */
[----:B-1----:R-:W-:-:S04]  /*0dd0*/  ULEA.HI UR4, UR4, UR4, URZ, 0x1 ;  /* 0x0000000404047291 */ /* 0x002fc8000f8f08ff */
[----:B------:R-:W-:Y:S01]  /*0de0*/  USHF.R.S32.HI UR4, URZ, 0x1, UR4 ;  /* 0x00000001ff047899 */ /* 0x000fe20008011404 */
[----:B0-----:R-:W-:-:S04]  /*0df0*/  LEA.HI R2, R0, R0, RZ, 0x1 ;  /* 0x0000000000027211 */ /* 0x001fc800078f08ff */
[----:B------:R-:W-:Y:S02]  /*0e00*/  SHF.R.S32.HI R2, RZ, 0x1, R2 ;  /* 0x00000001ff027819 */ /* 0x000fe40000011402 */
[----:B------:R-:W-:Y:S01]  /*0e10*/  IADD3 R3, PT, PT, R3, UR4, RZ ;  /* 0x0000000403037c10 */ /* 0x000fe2000fffe0ff */
[----:B--2---:R-:W-:Y:S02]  /*0e20*/  ULEA UR5, UR6, UR5, 0x18 ;  /* 0x0000000506057291 */ /* 0x004fe4000f8ec0ff */
[----:B------:R-:W-:Y:S01]  /*0e30*/  IMAD.IADD R0, R2, 0x1, R10 ;  /* 0x0000000102007824 */ /* 0x000fe200078e020a */
[----:B------:R-:W-:Y:S01]  /*0e40*/  IADD3 R13, PT, PT, RZ, -UR4, RZ ;  /* 0x80000004ff0d7c10 */ /* 0x000fe2000fffe0ff */
[----:B------:R-:W-:Y:S02]  /*0e50*/  IMAD.MOV R7, RZ, RZ, -R2 ;  /* 0x000000ffff077224 */ /* 0x000fe400078e0a02 */
[----:B------:R-:W-:-:S03]  /*0e60*/  IMAD R6, R0, UR7, R3 ;  /* 0x0000000700067c24 */ /* 0x000fc6000f8e0203 */
[----:B------:R-:W-:Y:S02]  /*0e70*/  ISETP.GT.AND P0, PT, R7, R2, PT ;  /* 0x000000020700720c */ /* 0x000fe40003f04270 */
[----:B------:R-:W-:Y:S02]  /*0e80*/  LEA R6, R6, UR5, 0x3 ;  /* 0x0000000506067c11 */ /* 0x000fe4000f8e18ff */
[----:B------:R-:W-:-:S03]  /*0e90*/  ISETP.GT.OR P0, PT, R13, UR4, P0 ;  /* 0x000000040d007c0c */ /* 0x000fc60008704670 */
[----:B------:R0:W1:Y:S10]  /*0ea0*/  LDS.64 R16, [R6] ;  /* 0x0000000006107984 */ /* 0x0000740000000a00 */
[----:B0-----:R-:W-:Y:S05]  /*0eb0*/  @P0 BRA `(.L_x_12) ;  /* 0x0000000400900947 */ /* 0x001fea0003800000 */
[----:B------:R-:W0:Y:S02]  /*0ec0*/  LDC R21, c[0x0][0x3a4] ;  /* 0x0000e900ff157b82 */ /* 0x000e240000000800 */
[----:B0-----:R-:W0:Y:S01]  /*0ed0*/  I2F.U32.RP R12, R21 ;  /* 0x00000015000c7306 */ /* 0x001e220000209000 */
[C---:B------:R-:W-:Y:S02]  /*0ee0*/  IADD3 R7, PT, PT, -R2.reuse, R21, RZ ;  /* 0x0000001502077210 */ /* 0x040fe40007ffe1ff */
[----:B------:R-:W-:Y:S02]  /*0ef0*/  ISETP.NE.U32.AND P2, PT, R21, RZ, PT ;  /* 0x000000ff1500720c */ /* 0x000fe40003f45070 */
[----:B------:R-:W-:Y:S02]  /*0f00*/  ISETP.GT.AND P0, PT, R7, R2, PT ;  /* 0x000000020700720c */ /* 0x000fe40003f04270 */
[----:B------:R-:W-:Y:S02]  /*0f10*/  VIADDMNMX R6, R2, 0x1, R7, !PT ;  /* 0x0000000102067846 */ /* 0x000fe40007800107 */
[----:B------:R-:W-:-:S04]  /*0f20*/  SEL R11, RZ, 0x1, P0 ;  /* 0x00000001ff0b7807 */ /* 0x000fc80000000000 */
[----:B------:R-:W-:Y:S01]  /*0f30*/  IADD3 R6, PT, PT, R6, -R7, -R11 ;  /* 0x8000000706067210 */ /* 0x000fe20007ffe80b */
[----:B0-----:R-:W0:Y:S02]  /*0f40*/  MUFU.RCP R12, R12 ;  /* 0x0000000c000c7308 */ /* 0x001e240000001000 */
[----:B0-----:R-:W-:Y:S01]  /*0f50*/  VIADD R8, R12, 0xffffffe ;  /* 0x0ffffffe0c087836 */ /* 0x001fe20000000000 */
[C---:B------:R-:W-:Y:S01]  /*0f60*/  IADD3 R12, PT, PT, R10.reuse, R21, RZ ;  /* 0x000000150a0c7210 */ /* 0x040fe20007ffe0ff */
[----:B------:R-:W-:-:S04]  /*0f70*/  IMAD R10, R10, UR7, RZ ;  /* 0x000000070a0a7c24 */ /* 0x000fc8000f8e02ff */
[----:B------:R0:W2:Y:S01]  /*0f80*/  F2I.FTZ.U32.TRUNC.NTZ R9, R8 ;  /* 0x0000000800097305 */ /* 0x0000a2000021f000 */
[----:B----4-:R-:W-:-:S04]  /*0f90*/  IMAD.IADD R20, R12, 0x1, R21 ;  /* 0x000000010c147824 */ /* 0x010fc800078e0215 */
[----:B------:R-:W-:Y:S02]  /*0fa0*/  IMAD R20, R20, UR7, RZ ;  /* 0x0000000714147c24 */ /* 0x000fe4000f8e02ff */
[----:B0-----:R-:W-:Y:S02]  /*0fb0*/  IMAD.MOV.U32 R8, RZ, RZ, RZ ;  /* 0x000000ffff087224 */ /* 0x001fe400078e00ff */
[----:B--2---:R-:W-:-:S04]  /*0fc0*/  IMAD.MOV R14, RZ, RZ, -R9 ;  /* 0x000000ffff0e7224 */ /* 0x004fc800078e0a09 */
[----:B---3--:R-:W-:-:S04]  /*0fd0*/  IMAD R15, R14, R21, RZ ;  /* 0x000000150e0f7224 */ /* 0x008fc800078e02ff */
[----:B------:R-:W-:-:S06]  /*0fe0*/  IMAD.HI.U32 R9, R9, R15, R8 ;  /* 0x0000000f09097227 */ /* 0x000fcc00078e0008 */
[----:B------:R-:W-:-:S04]  /*0ff0*/  IMAD.HI.U32 R8, R9, R6, RZ ;  /* 0x0000000609087227 */ /* 0x000fc800078e00ff */
[----:B------:R-:W-:-:S04]  /*1000*/  IMAD.MOV R9, RZ, RZ, -R8 ;  /* 0x000000ffff097224 */ /* 0x000fc800078e0a08 */
[----:B------:R-:W-:Y:S02]  /*1010*/  IMAD R6, R21, R9, R6 ;  /* 0x0000000915067224 */ /* 0x000fe400078e0206 */
[----:B------:R-:W-:-:S03]  /*1020*/  IMAD.IADD R9, R7, 0x1, R21 ;  /* 0x0000000107097824 */ /* 0x000fc600078e0215 */
[----:B------:R-:W-:-:S13]  /*1030*/  ISETP.GE.U32.AND P0, PT, R6, R21, PT ;  /* 0x000000150600720c */ /* 0x000fda0003f06070 */
[----:B------:R-:W-:Y:S01]  /*1040*/  @P0 IADD3 R6, PT, PT, R6, -R21, RZ ;  /* 0x8000001506060210 */ /* 0x000fe20007ffe0ff */
[----:B------:R-:W-:-:S03]  /*1050*/  @P0 VIADD R8, R8, 0x1 ;  /* 0x0000000108080836 */ /* 0x000fc60000000000 */
[----:B------:R-:W-:Y:S01]  /*1060*/  ISETP.GE.U32.AND P1, PT, R6, R21, PT ;  /* 0x000000150600720c */ /* 0x000fe20003f26070 */
[----:B------:R-:W-:-:S12]  /*1070*/  IMAD.MOV.U32 R6, RZ, RZ, R13 ;  /* 0x000000ffff067224 */ /* 0x000fd800078e000d */
[----:B------:R-:W-:Y:S01]  /*1080*/  @P1 VIADD R8, R8, 0x1 ;  /* 0x0000000108081836 */ /* 0x000fe20000000000 */
[----:B------:R-:W-:Y:S01]  /*1090*/  @!P2 LOP3.LUT R8, RZ, R21, RZ, 0x33, !PT ;  /* 0x00000015ff08a212 */ /* 0x000fe200078e33ff */
[----:B------:R-:W-:-:S03]  /*10a0*/  IMAD.IADD R21, R9, 0x1, R21 ;  /* 0x0000000109157824 */ /* 0x000fc600078e0215 */
[----:B------:R-:W-:Y:S01]  /*10b0*/  IADD3 R8, PT, PT, R11, R8, RZ ;  /* 0x000000080b087210 */ /* 0x000fe20007ffe0ff */
[----:B------:R-:W-:-:S03]  /*10c0*/  IMAD R11, R12, UR7, RZ ;  /* 0x000000070c0b7c24 */ /* 0x000fc6000f8e02ff */
[----:B------:R-:W-:-:S07]  /*10d0*/  LOP3.LUT R22, R8, 0x3, RZ, 0xc0, !PT ;  /* 0x0000000308167812 */ /* 0x000fce00078ec0ff */
.L_x_16:
[----:B------:R-:W0:Y:S01]  /*10e0*/  LDC R23, c[0x0][0x3a4] ;  /* 0x0000e900ff177b82 */ /* 0x000e220000000800 */
[----:B------:R-:W-:Y:S01]  /*10f0*/  ISETP.NE.AND P1, PT, R22, 0x3, PT ;  /* 0x000000031600780c */ /* 0x000fe20003f25270 */
[----:B------:R-:W-:Y:S01]  /*1100*/  IMAD.MOV R27, RZ, RZ, -R2 ;  /* 0x000000ffff1b7224 */ /* 0x000fe200078e0a02 */
[----:B------:R-:W-:Y:S01]  /*1110*/  IADD3 R25, PT, PT, R3, R6, RZ ;  /* 0x0000000603197210 */ /* 0x000fe20007ffe0ff */
[----:B0-----:R-:W-:-:S05]  /*1120*/  IMAD.IADD R6, R6, 0x1, R23 ;  /* 0x0000000106067824 */ /* 0x001fca00078e0217 */
[----:B------:R-:W-:-:S05]  /*1130*/  ISETP.GT.AND P0, PT, R6, UR4, PT ;  /* 0x0000000406007c0c */ /* 0x000fca000bf04270 */
[----:B------:R-:W-:Y:S08]  /*1140*/  @!P1 BRA `(.L_x_13) ;  /* 0x0000000000649947 */ /* 0x000ff00003800000 */
[----:B------:R-:W-:Y:S01]  /*1150*/  IADD3 R12, PT, PT, R10, R25, RZ ;  /* 0x000000190a0c7210 */ /* 0x000fe20007ffe0ff */
[----:B------:R-:W-:Y:S01]  /*1160*/  IMAD.MOV.U32 R27, RZ, RZ, R7 ;  /* 0x000000ffff1b7224 */ /* 0x000fe200078e0007 */
[----:B------:R-:W-:Y:S02]  /*1170*/  ISETP.NE.AND P2, PT, R22, RZ, PT ;  /* 0x000000ff1600720c */ /* 0x000fe40003f45270 */
[----:B------:R-:W-:-:S06]  /*1180*/  LEA R12, R12, UR5, 0x3 ;  /* 0x000000050c0c7c11 */ /* 0x000fcc000f8e18ff */
[----:B------:R-:W1:Y:S02]  /*1190*/  LDS.64 R12, [R12] ;  /* 0x000000000c0c7984 */ /* 0x000e640000000a00 */
[----:B-1----:R-:W-:-:S06]  /*11a0*/  DSETP.GT.AND P1, PT, R12, R16, PT ;  /* 0x000000100c00722a */ /* 0x002fcc0003f24000 */
[----:B------:R-:W-:Y:S02]  /*11b0*/  FSEL R16, R12, R16, P1 ;  /* 0x000000100c107208 */ /* 0x000fe40000800000 */
[----:B------:R-:W-:Y:S01]  /*11c0*/  FSEL R17, R13, R17, P1 ;  /* 0x000000110d117208 */ /* 0x000fe20000800000 */
[----:B------:R-:W-:Y:S06]  /*11d0*/  @!P2 BRA `(.L_x_13) ;  /* 0x000000000040a947 */ /* 0x000fec0003800000 */
[----:B------:R-:W-:Y:S01]  /*11e0*/  IMAD.IADD R12, R11, 0x1, R25 ;  /* 0x000000010b0c7824 */ /* 0x000fe200078e0219 */
[----:B------:R-:W-:Y:S02]  /*11f0*/  ISETP.NE.AND P2, PT, R22, 0x1, PT ;  /* 0x000000011600780c */ /* 0x000fe40003f45270 */
[----:B------:R-:W-:Y:S02]  /*1200*/  MOV R27, R9 ;  /* 0x00000009001b7202 */ /* 0x000fe40000000f00 */
[----:B------:R-:W-:-:S06]  /*1210*/  LEA R12, R12, UR5, 0x3 ;  /* 0x000000050c0c7c11 */ /* 0x000fcc000f8e18ff */
[----:B------:R-:W0:Y:S02]  /*1220*/  LDS.64 R12, [R12] ;  /* 0x000000000c0c7984 */ /* 0x000e240000000a00 */
[----:B0-----:R-:W-:-:S06]  /*1230*/  DSETP.GT.AND P1, PT, R12, R16, PT ;  /* 0x000000100c00722a */ /* 0x001fcc0003f24000 */
[----:B------:R-:W-:Y:S02]  /*1240*/  FSEL R16, R12, R16, P1 ;  /* 0x000000100c107208 */ /* 0x000fe40000800000 */
[----:B------:R-:W-:Y:S01]  /*1250*/  FSEL R17, R13, R17, P1 ;  /* 0x000000110d117208 */ /* 0x000fe20000800000 */
[----:B------:R-:W-:Y:S06]  /*1260*/  @!P2 BRA `(.L_x_13) ;  /* 0x00000000001ca947 */ /* 0x000fec0003800000 */
[----:B------:R-:W-:Y:S02]  /*1270*/  IMAD.IADD R12, R20, 0x1, R25 ;  /* 0x00000001140c7824 */ /* 0x000fe400078e0219 */
[----:B------:R-:W-:-:S03]  /*1280*/  IMAD.MOV.U32 R27, RZ, RZ, R21 ;  /* 0x000000ffff1b7224 */ /* 0x000fc600078e0015 */
[----:B------:R-:W-:-:S06]  /*1290*/  LEA R12, R12, UR5, 0x3 ;  /* 0x000000050c0c7c11 */ /* 0x000fcc000f8e18ff */
[----:B------:R-:W0:Y:S02]  /*12a0*/  LDS.64 R12, [R12] ;  /* 0x000000000c0c7984 */ /* 0x000e240000000a00 */
[----:B0-----:R-:W-:-:S06]  /*12b0*/  DSETP.GT.AND P1, PT, R12, R16, PT ;  /* 0x000000100c00722a */ /* 0x001fcc0003f24000 */
[----:B------:R-:W-:Y:S02]  /*12c0*/  FSEL R16, R12, R16, P1 ;  /* 0x000000100c107208 */ /* 0x000fe40000800000 */
[----:B------:R-:W-:-:S07]  /*12d0*/  FSEL R17, R13, R17, P1 ;  /* 0x000000110d117208 */ /* 0x000fce0000800000 */
.L_x_13:
[----:B------:R-:W-:-:S13]  /*12e0*/  ISETP.GE.U32.AND P1, PT, R8, 0x3, PT ;  /* 0x000000030800780c */ /* 0x000fda0003f26070 */
[----:B------:R-:W-:Y:S05]  /*12f0*/  @!P1 BRA `(.L_x_14) ;  /* 0x00000000007c9947 */ /* 0x000fea0003800000 */
.L_x_15:
[----:B------:R-:W-:Y:S01]  /*1300*/  IADD3 R12, PT, PT, R0, R27, RZ ;  /* 0x0000001b000c7210 */ /* 0x000fe20007ffe0ff */
[----:B------:R-:W-:-:S04]  /*1310*/  IMAD R27, R23, 0x4, R27 ;  /* 0x00000004171b7824 */ /* 0x000fc800078e021b */
[C---:B------:R-:W-:Y:S01]  /*1320*/  IMAD R13, R12.reuse, UR7, R25 ;  /* 0x000000070c0d7c24 */ /* 0x040fe2000f8e0219 */
[----:B------:R-:W-:Y:S01]  /*1330*/  ISETP.GT.AND P2, PT, R27, R2, PT ;  /* 0x000000021b00720c */ /* 0x000fe20003f44270 */
[----:B------:R-:W-:-:S03]  /*1340*/  IMAD.IADD R24, R12, 0x1, R23 ;  /* 0x000000010c187824 */ /* 0x000fc600078e0217 */
[----:B------:R-:W-:Y:S01]  /*1350*/  LEA R18, R13, UR5, 0x3 ;  /* 0x000000050d127c11 */ /* 0x000fe2000f8e18ff */
[C---:B------:R-:W-:Y:S02]  /*1360*/  IMAD R12, R24.reuse, UR7, R25 ;  /* 0x00000007180c7c24 */ /* 0x040fe4000f8e0219 */
[----:B------:R-:W-:Y:S02]  /*1370*/  IMAD.IADD R24, R24, 0x1, R23 ;  /* 0x0000000118187824 */ /* 0x000fe400078e0217 */
[----:B------:R0:W1:Y:S01]  /*1380*/  LDS.64 R14, [R18] ;  /* 0x00000000120e7984 */ /* 0x0000620000000a00 */
[----:B------:R-:W-:Y:S01]  /*1390*/  LEA R12, R12, UR5, 0x3 ;  /* 0x000000050c0c7c11 */ /* 0x000fe2000f8e18ff */
[C---:B------:R-:W-:Y:S01]  /*13a0*/  IMAD R19, R24.reuse, UR7, R25 ;  /* 0x0000000718137c24 */ /* 0x040fe2000f8e0219 */
[----:B------:R-:W-:-:S04]  /*13b0*/  IADD3 R24, PT, PT, R24, R23, RZ ;  /* 0x0000001718187210 */ /* 0x000fc80007ffe0ff */
[----:B------:R-:W2:Y:S01]  /*13c0*/  LDS.64 R12, [R12] ;  /* 0x000000000c0c7984 */ /* 0x000ea20000000a00 */
[----:B------:R-:W-:-:S05]  /*13d0*/  IMAD R24, R24, UR7, R25 ;  /* 0x0000000718187c24 */ /* 0x000fca000f8e0219 */
[----:B0-----:R-:W-:Y:S01]  /*13e0*/  LEA R18, R24, UR5, 0x3 ;  /* 0x0000000518127c11 */ /* 0x001fe2000f8e18ff */
[----:B-1----:R-:W-:-:S06]  /*13f0*/  DSETP.GT.AND P1, PT, R14, R16, PT ;  /* 0x000000100e00722a */ /* 0x002fcc0003f24000 */
[----:B------:R-:W-:Y:S02]  /*1400*/  FSEL R14, R14, R16, P1 ;  /* 0x000000100e0e7208 */ /* 0x000fe40000800000 */
[----:B------:R-:W-:Y:S02]  /*1410*/  LEA R16, R19, UR5, 0x3 ;  /* 0x0000000513107c11 */ /* 0x000fe4000f8e18ff */
[----:B------:R-:W-:Y:S01]  /*1420*/  FSEL R15, R15, R17, P1 ;  /* 0x000000110f0f7208 */ /* 0x000fe20000800000 */
[----:B------:R-:W-:Y:S04]  /*1430*/  LDS.64 R18, [R18] ;  /* 0x0000000012127984 */ /* 0x000fe80000000a00 */
[----:B------:R-:W0:Y:S01]  /*1440*/  LDS.64 R16, [R16] ;  /* 0x0000000010107984 */ /* 0x000e220000000a00 */
[----:B--2---:R-:W-:-:S06]  /*1450*/  DSETP.GT.AND P1, PT, R12, R14, PT ;  /* 0x0000000e0c00722a */ /* 0x004fcc0003f24000 */
[----:B------:R-:W-:Y:S02]  /*1460*/  FSEL R12, R12, R14, P1 ;  /* 0x0000000e0c0c7208 */ /* 0x000fe40000800000 */
[----:B------:R-:W-:-:S06]  /*1470*/  FSEL R13, R13, R15, P1 ;  /* 0x0000000f0d0d7208 */ /* 0x000fcc0000800000 */
[----:B0-----:R-:W-:-:S06]  /*1480*/  DSETP.GT.AND P1, PT, R16, R12, PT ;  /* 0x0000000c1000722a */ /* 0x001fcc0003f24000 */
[----:B------:R-:W-:Y:S02]  /*1490*/  FSEL R12, R16, R12, P1 ;  /* 0x0000000c100c7208 */ /* 0x000fe40000800000 */
[----:B------:R-:W-:-:S06]  /*14a0*/  FSEL R13, R17, R13, P1 ;  /* 0x0000000d110d7208 */ /* 0x000fcc0000800000 */
[----:B------:R-:W-:-:S06]  /*14b0*/  DSETP.GT.AND P1, PT, R18, R12, PT ;  /* 0x0000000c1200722a */ /* 0x000fcc0003f24000 */
[----:B------:R-:W-:Y:S02]  /*14c0*/  FSEL R16, R18, R12, P1 ;  /* 0x0000000c12107208 */ /* 0x000fe40000800000 */
[----:B------:R-:W-:Y:S01]  /*14d0*/  FSEL R17, R19, R13, P1 ;  /* 0x0000000d13117208 */ /* 0x000fe20000800000 */
[----:B------:R-:W-:Y:S06]  /*14e0*/  @!P2 BRA `(.L_x_15) ;  /* 0xfffffffc0084a947 */ /* 0x000fec000383ffff */
.L_x_14:
[----:B------:R-:W-:Y:S05]  /*14f0*/  @!P0 BRA `(.L_x_16) ;  /* 0xfffffff800f88947 */ /* 0x000fea000383ffff */
.L_x_12:
[----:B------:R-:W0:Y:S01]  /*1500*/  LDC R0, c[0x0][0x394] ;  /* 0x0000e500ff007b82 */ /* 0x000e220000000800 */
[----:B------:R-:W2:Y:S07]  /*1510*/  LDCU UR4, c[0x0][0x398] ;  /* 0x00007300ff0477ac */ /* 0x000eae0008000800 */
[----:B------:R-:W5:Y:S01]  /*1520*/  LDC.64 R2, c[0x0][0x380] ;  /* 0x0000e000ff027b82 */ /* 0x000f620000000a00 */
[----:B0-----:R-:W-:-:S04]  /*1530*/  IMAD R5, R0, UR10, R5 ;  /* 0x0000000a00057c24 */ /* 0x001fc8000f8e0205 */
[----:B--2---:R-:W-:-:S04]  /*1540*/  IMAD R5, R5, UR4, R4 ;  /* 0x0000000405057c24 */ /* 0x004fc8000f8e0204 */
[----:B-----5:R-:W-:-:S05]  /*1550*/  IMAD.WIDE R2, R5, 0x8, R2 ;  /* 0x0000000805027825 */ /* 0x020fca00078e0202 */
[----:B-1----:R-:W-:Y:S01]  /*1560*/  STG.E.64 desc[UR8][R2.64], R16 ;  /* 0x0000001002007986 */ /* 0x002fe2000c101b08 */
[----:B------:R-:W-:Y:S05]  /*1570*/  EXIT ;  /* 0x000000000000794d */ /* 0x000fea0003800000 */
.L_x_17:
[----:B------:R-:W-:-:S00]  /*1580*/  BRA `(.L_x_17) ;  /* 0xfffffffc00fc7947 */ /* 0x000fc0000383ffff */
[----:B------:R-:W-:-:S00]  /*1590*/  NOP ;  /* 0x0000000000007918 */ /* 0x000fc00000000000 */
        /* <DEDUP_REMOVED lines=14> */
.L_x_18:


//--------------------- .nv.shared._Z11cudaMaxPoolPdS_iiiiii --------------------------
	.section	.nv.shared._Z11cudaMaxPoolPdS_iiiiii,"aw",@nobits
	.sectionflags	@""
	.align	16
	.zero		1024


//--------------------- .nv.shared.reserved.0     --------------------------
	.section	.nv.shared.reserved.0,"aw",@nobits
	.weak		__nv_reservedSMEM_offset_0_alias
	.size		__nv_reservedSMEM_offset_0_alias, 0, 64
	.other		__nv_reservedSMEM_offset_0_alias,@"STO_CUDA_RESERVED_SHARED STV_DEFAULT"
__nv_reservedSMEM_offset_0_alias:
	.zero		0
	.zero		64


//--------------------- .nv.constant0._Z11cudaMaxPoolPdS_iiiiii --------------------------
	.section	.nv.constant0._Z11cudaMaxPoolPdS_iiiiii,"a",@progbits
	.sectionflags	@""
	.align	4
.nv.constant0._Z11cudaMaxPoolPdS_iiiiii:
	.zero		936


//--------------------- SYMBOLS --------------------------

	.type		.nv.reservedSmem.offset0,@object
	.size		.nv.reservedSmem.offset0,0x4
	.type		.nv.reservedSmem.cap,@object
	.size		.nv.reservedSmem.cap,0x4
